//
// Generated by NVIDIA NVVM Compiler
//
// Compiler Build ID: CL-36424714
// Cuda compilation tools, release 13.0, V13.0.88
// Based on NVVM 20.0.0
//

.version 9.0
.target sm_100
.address_size 64

	// .globl	_Z10testKernelPfS_S_i

.visible .entry _Z10testKernelPfS_S_i(
	.param .u64 .ptr .align 1 _Z10testKernelPfS_S_i_param_0,
	.param .u64 .ptr .align 1 _Z10testKernelPfS_S_i_param_1,
	.param .u64 .ptr .align 1 _Z10testKernelPfS_S_i_param_2,
	.param .u32 _Z10testKernelPfS_S_i_param_3
)
{
	.reg .pred 	%p<2>;
	.reg .b32 	%r<5>;
	.reg .b32 	%f<25>;
	.reg .b64 	%rd<19>;

	ld.param.u64 	%rd10, [_Z10testKernelPfS_S_i_param_0];
	ld.param.u64 	%rd11, [_Z10testKernelPfS_S_i_param_1];
	ld.param.u64 	%rd12, [_Z10testKernelPfS_S_i_param_2];
	cvta.to.global.u64 	%rd13, %rd10;
	cvta.to.global.u64 	%rd14, %rd12;
	cvta.to.global.u64 	%rd15, %rd11;
	add.s64 	%rd18, %rd15, 16;
	add.s64 	%rd17, %rd14, 16;
	add.s64 	%rd16, %rd13, 16;
	mov.b32 	%r4, 0;
$L__BB0_1:
	ld.global.f32 	%f1, [%rd18+-16];
	ld.global.f32 	%f2, [%rd17+-16];
	add.f32 	%f3, %f1, %f2;
	st.global.f32 	[%rd16+-16], %f3;
	ld.global.f32 	%f4, [%rd18+-12];
	ld.global.f32 	%f5, [%rd17+-12];
	add.f32 	%f6, %f4, %f5;
	st.global.f32 	[%rd16+-12], %f6;
	ld.global.f32 	%f7, [%rd18+-8];
	ld.global.f32 	%f8, [%rd17+-8];
	add.f32 	%f9, %f7, %f8;
	st.global.f32 	[%rd16+-8], %f9;
	ld.global.f32 	%f10, [%rd18+-4];
	ld.global.f32 	%f11, [%rd17+-4];
	add.f32 	%f12, %f10, %f11;
	st.global.f32 	[%rd16+-4], %f12;
	ld.global.f32 	%f13, [%rd18];
	ld.global.f32 	%f14, [%rd17];
	add.f32 	%f15, %f13, %f14;
	st.global.f32 	[%rd16], %f15;
	ld.global.f32 	%f16, [%rd18+4];
	ld.global.f32 	%f17, [%rd17+4];
	add.f32 	%f18, %f16, %f17;
	st.global.f32 	[%rd16+4], %f18;
	ld.global.f32 	%f19, [%rd18+8];
	ld.global.f32 	%f20, [%rd17+8];
	add.f32 	%f21, %f19, %f20;
	st.global.f32 	[%rd16+8], %f21;
	ld.global.f32 	%f22, [%rd18+12];
	ld.global.f32 	%f23, [%rd17+12];
	add.f32 	%f24, %f22, %f23;
	st.global.f32 	[%rd16+12], %f24;
	add.s32 	%r4, %r4, 8;
	add.s64 	%rd18, %rd18, 32;
	add.s64 	%rd17, %rd17, 32;
	add.s64 	%rd16, %rd16, 32;
	setp.ne.s32 	%p1, %r4, 1000;
	@%p1 bra 	$L__BB0_1;
	ret;

}


// ===== COMPILED SASS (sm_100) =====

	.target	sm_100

	.elftype	@"ET_EXEC"


//--------------------- .note.nv.tkinfo           --------------------------
	.section	.note.nv.tkinfo,"",@"SHT_NOTE"
	.sectionflags	@"SHF_NOTE_NV_TKINFO"
	.tkinfo
        /*0018*/ 	.word	0x00000002
        /*0030*/ 	.string	""
        /*0030*/ 	.string	"ptxas"
        /*0030*/ 	.string	"Cuda compilation tools, release 13.0, V13.0.88"
        /*0030*/ 	.string	"Build cuda_13.0.r13.0/compiler.36424714_0"
        /*0030*/ 	.string	"-arch sm_100 -m 64 "



//--------------------- .note.nv.cuinfo           --------------------------
	.section	.note.nv.cuinfo,"",@"SHT_NOTE"
	.sectionflags	@"SHF_NOTE_NV_CUINFO"
        /*0018*/ 	.short	0x0002
        /*001a*/ 	.short	0x0064
        /*001c*/ 	.short	0x0082
	.zero		2


//--------------------- .nv.info                  --------------------------
	.section	.nv.info,"",@"SHT_CUDA_INFO"
	.align	4


	//----- nvinfo : EIATTR_REGCOUNT
	.align		4
        /*0000*/ 	.byte	0x04, 0x2f
        /*0002*/ 	.short	(.L_1 - .L_0)
	.align		4
.L_0:
        /*0004*/ 	.word	index@(_Z10testKernelPfS_S_i)
        /*0008*/ 	.word	0x00000012


	//----- nvinfo : EIATTR_FRAME_SIZE
	.align		4
.L_1:
        /*000c*/ 	.byte	0x04, 0x11
        /*000e*/ 	.short	(.L_3 - .L_2)
	.align		4
.L_2:
        /*0010*/ 	.word	index@(_Z10testKernelPfS_S_i)
        /*0014*/ 	.word	0x00000000


	//----- nvinfo : EIATTR_MIN_STACK_SIZE
	.align		4
.L_3:
        /*0018*/ 	.byte	0x04, 0x12
        /*001a*/ 	.short	(.L_5 - .L_4)
	.align		4
.L_4:
        /*001c*/ 	.word	index@(_Z10testKernelPfS_S_i)
        /*0020*/ 	.word	0x00000000
.L_5:


//--------------------- .nv.compat                --------------------------
	.section	.nv.compat,"",@"SHT_CUDA_COMPAT_INFO"
	.align	4
        /*0000*/ 	.byte	0x02, 0x09, 0x00, 0x00, 0x02, 0x02, 0x01, 0x00, 0x02, 0x05, 0x05, 0x00, 0x03, 0x07, 0x01, 0x01
        /*0010*/ 	.byte	0x02, 0x03, 0x00, 0x00, 0x02, 0x06, 0x01, 0x00, 0x04, 0x0b, 0x08, 0x00, 0x09, 0x00, 0x00, 0x00
        /*0020*/ 	.byte	0x00, 0x00, 0x00, 0x00


//--------------------- .nv.info._Z10testKernelPfS_S_i --------------------------
	.section	.nv.info._Z10testKernelPfS_S_i,"",@"SHT_CUDA_INFO"
	.sectionflags	@""
	.align	4


	//----- nvinfo : EIATTR_CUDA_API_VERSION
	.align		4
        /*0000*/ 	.byte	0x04, 0x37
        /*0002*/ 	.short	(.L_7 - .L_6)
.L_6:
        /*0004*/ 	.word	0x00000082


	//----- nvinfo : EIATTR_KPARAM_INFO
	.align		4
.L_7:
        /*0008*/ 	.byte	0x04, 0x17
        /*000a*/ 	.short	(.L_9 - .L_8)
.L_8:
        /*000c*/ 	.word	0x00000000
        /*0010*/ 	.short	0x0003
        /*0012*/ 	.short	0x0018
        /*0014*/ 	.byte	0x00, 0xf0, 0x11, 0x00


	//----- nvinfo : EIATTR_KPARAM_INFO
	.align		4
.L_9:
        /*0018*/ 	.byte	0x04, 0x17
        /*001a*/ 	.short	(.L_11 - .L_10)
.L_10:
        /*001c*/ 	.word	0x00000000
        /*0020*/ 	.short	0x0002
        /*0022*/ 	.short	0x0010
        /*0024*/ 	.byte	0x00, 0xf5, 0x21, 0x00


	//----- nvinfo : EIATTR_KPARAM_INFO
	.align		4
.L_11:
        /*0028*/ 	.byte	0x04, 0x17
        /*002a*/ 	.short	(.L_13 - .L_12)
.L_12:
        /*002c*/ 	.word	0x00000000
        /*0030*/ 	.short	0x0001
        /*0032*/ 	.short	0x0008
        /*0034*/ 	.byte	0x00, 0xf5, 0x21, 0x00


	//----- nvinfo : EIATTR_KPARAM_INFO
	.align		4
.L_13:
        /*0038*/ 	.byte	0x04, 0x17
        /*003a*/ 	.short	(.L_15 - .L_14)
.L_14:
        /*003c*/ 	.word	0x00000000
        /*0040*/ 	.short	0x0000
        /*0042*/ 	.short	0x0000
        /*0044*/ 	.byte	0x00, 0xf5, 0x21, 0x00


	//----- nvinfo : EIATTR_SPARSE_MMA_MASK
	.align		4
.L_15:
        /*0048*/ 	.byte	0x03, 0x50
        /*004a*/ 	.short	0x0000


	//----- nvinfo : EIATTR_MAXREG_COUNT
	.align		4
        /*004c*/ 	.byte	0x03, 0x1b
        /*004e*/ 	.short	0x00ff


	//----- nvinfo : EIATTR_MERCURY_ISA_VERSION
	.align		4
        /*0050*/ 	.byte	0x03, 0x5f
        /*0052*/ 	.short	0x0101


	//----- nvinfo : EIATTR_VRC_CTA_INIT_COUNT
	.align		4
        /*0054*/ 	.byte	0x02, 0x4a
	.zero		1
	.zero		1


	//----- nvinfo : EIATTR_EXIT_INSTR_OFFSETS
	.align		4
        /*0058*/ 	.byte	0x04, 0x1c
        /*005a*/ 	.short	(.L_17 - .L_16)


	//   ....[0]....
.L_16:
        /*005c*/ 	.word	0x00000bf0


	//----- nvinfo : EIATTR_CBANK_PARAM_SIZE
	.align		4
.L_17:
        /*0060*/ 	.byte	0x03, 0x19
        /*0062*/ 	.short	0x001c


	//----- nvinfo : EIATTR_PARAM_CBANK
	.align		4
        /*0064*/ 	.byte	0x04, 0x0a
        /*0066*/ 	.short	(.L_19 - .L_18)
	.align		4
.L_18:
        /*0068*/ 	.word	index@(.nv.constant0._Z10testKernelPfS_S_i)
        /*006c*/ 	.short	0x0380
        /*006e*/ 	.short	0x001c


	//----- nvinfo : EIATTR_SW_WAR
	.align		4
.L_19:
        /*0070*/ 	.byte	0x04, 0x36
        /*0072*/ 	.short	(.L_21 - .L_20)
.L_20:
        /*0074*/ 	.word	0x00000008
.L_21:


//--------------------- .nv.callgraph             --------------------------
	.section	.nv.callgraph,"",@"SHT_CUDA_CALLGRAPH"
	.align	4
	.sectionentsize	8
	.align		4
        /*0000*/ 	.word	0x00000000
	.align		4
        /*0004*/ 	.word	0xffffffff
	.align		4
        /*0008*/ 	.word	0x00000000
	.align		4
        /*000c*/ 	.word	0xfffffffe
	.align		4
        /*0010*/ 	.word	0x00000000
	.align		4
        /*0014*/ 	.word	0xfffffffd
	.align		4
        /*0018*/ 	.word	0x00000000
	.align		4
        /*001c*/ 	.word	0xfffffffc


//--------------------- .text._Z10testKernelPfS_S_i --------------------------
	.section	.text._Z10testKernelPfS_S_i,"ax",@progbits
	.align	128
        .global         _Z10testKernelPfS_S_i
        .type           _Z10testKernelPfS_S_i,@function
        .size           _Z10testKernelPfS_S_i,(.L_x_2 - _Z10testKernelPfS_S_i)
        .other          _Z10testKernelPfS_S_i,@"STO_CUDA_ENTRY STV_DEFAULT"
_Z10testKernelPfS_S_i:
.text._Z10testKernelPfS_S_i:
[----:B------:R-:W-:Y:S01]  /*0000*/  LDC R1, c[0x0][0x37c] ;  /* 0x0000df00ff017b82 */ /* 0x000fe20000000800 */
[----:B------:R-:W0:Y:S01]  /*0010*/  LDCU.64 UR6, c[0x0][0x390] ;  /* 0x00007200ff0677ac */ /* 0x000e220008000a00 */
[----:B------:R-:W1:Y:S01]  /*0020*/  LDCU.128 UR12, c[0x0][0x380] ;  /* 0x00007000ff0c77ac */ /* 0x000e620008000c00 */
[----:B------:R-:W2:Y:S01]  /*0030*/  LDCU.64 UR10, c[0x0][0x358] ;  /* 0x00006b00ff0a77ac */ /* 0x000ea20008000a00 */
[----:B0-----:R-:W-:-:S04]  /*0040*/  UIADD3 UR6, UP1, UPT, UR6, 0x10, URZ ;  /* 0x0000001006067890 */ /* 0x001fc8000ff3e0ff */
[----:B------:R-:W-:Y:S02]  /*0050*/  UIADD3.X UR7, UPT, UPT, URZ, UR7, URZ, UP1, !UPT ;  /* 0x00000007ff077290 */ /* 0x000fe40008ffe4ff */
[----:B-1----:R-:W-:Y:S01]  /*0060*/  UIADD3 UR8, UP0, UPT, UR14, 0x10, URZ ;  /* 0x000000100e087890 */ /* 0x002fe2000ff1e0ff */
[----:B------:R-:W-:Y:S01]  /*0070*/  MOV R0, UR6 ;  /* 0x0000000600007c02 */ /* 0x000fe20008000f00 */
[----:B------:R-:W-:Y:S02]  /*0080*/  UIADD3 UR4, UP1, UPT, UR12, 0x10, URZ ;  /* 0x000000100c047890 */ /* 0x000fe4000ff3e0ff */
[----:B------:R-:W-:Y:S01]  /*0090*/  UIADD3.X UR9, UPT, UPT, URZ, UR15, URZ, UP0, !UPT ;  /* 0x0000000fff097290 */ /* 0x000fe200087fe4ff */
[----:B------:R-:W-:Y:S01]  /*00a0*/  MOV R3, UR7 ;  /* 0x0000000700037c02 */ /* 0x000fe20008000f00 */
[----:B------:R-:W-:Y:S01]  /*00b0*/  UIADD3.X UR5, UPT, UPT, URZ, UR13, URZ, UP1, !UPT ;  /* 0x0000000dff057290 */ /* 0x000fe20008ffe4ff */
[----:B------:R-:W-:Y:S02]  /*00c0*/  MOV R9, UR8 ;  /* 0x0000000800097c02 */ /* 0x000fe40008000f00 */
[----:B------:R-:W-:Y:S01]  /*00d0*/  MOV R8, UR4 ;  /* 0x0000000400087c02 */ /* 0x000fe20008000f00 */
[----:B------:R-:W-:Y:S01]  /*00e0*/  UMOV UR4, URZ ;  /* 0x000000ff00047c82 */ /* 0x000fe20008000000 */
[----:B------:R-:W-:-:S02]  /*00f0*/  MOV R10, UR9 ;  /* 0x00000009000a7c02 */ /* 0x000fc40008000f00 */
[----:B--2---:R-:W-:-:S07]  /*0100*/  MOV R11, UR5 ;  /* 0x00000005000b7c02 */ /* 0x004fce0008000f00 */
.L_x_0:
[----:B------:R-:W-:Y:S02]  /*0110*/  MOV R6, R9 ;  /* 0x0000000900067202 */ /* 0x000fe40000000f00 */
[----:B------:R-:W-:Y:S02]  /*0120*/  MOV R7, R10 ;  /* 0x0000000a00077202 */ /* 0x000fe40000000f00 */
[----:B------:R-:W-:-:S03]  /*0130*/  MOV R2, R0 ;  /* 0x0000000000027202 */ /* 0x000fc60000000f00 */
[----:B--2---:R-:W2:Y:S04]  /*0140*/  LDG.E R0, desc[UR10][R6.64+-0x10] ;  /* 0xfffff00a06007981 */ /* 0x004ea8000c1e1900 */
[----:B------:R-:W2:Y:S01]  /*0150*/  LDG.E R5, desc[UR10][R2.64+-0x10] ;  /* 0xfffff00a02057981 */ /* 0x000ea2000c1e1900 */
[----:B------:R-:W-:Y:S01]  /*0160*/  MOV R4, R8 ;  /* 0x0000000800047202 */ /* 0x000fe20000000f00 */
[----:B--2---:R-:W-:Y:S01]  /*0170*/  FADD R9, R0, R5 ;  /* 0x0000000500097221 */ /* 0x004fe20000000000 */
[----:B------:R-:W-:-:S05]  /*0180*/  MOV R5, R11 ;  /* 0x0000000b00057202 */ /* 0x000fca0000000f00 */
[----:B------:R0:W-:Y:S04]  /*0190*/  STG.E desc[UR10][R4.64+-0x10], R9 ;  /* 0xfffff00904007986 */ /* 0x0001e8000c10190a */
[----:B------:R-:W2:Y:S04]  /*01a0*/  LDG.E R0, desc[UR10][R6.64+-0xc] ;  /* 0xfffff40a06007981 */ /* 0x000ea8000c1e1900 */
[----:B------:R-:W2:Y:S02]  /*01b0*/  LDG.E R11, desc[UR10][R2.64+-0xc] ;  /* 0xfffff40a020b7981 */ /* 0x000ea4000c1e1900 */
[----:B--2---:R-:W-:-:S05]  /*01c0*/  FADD R11, R0, R11 ;  /* 0x0000000b000b7221 */ /* 0x004fca0000000000 */
[----:B------:R1:W-:Y:S04]  /*01d0*/  STG.E desc[UR10][R4.64+-0xc], R11 ;  /* 0xfffff40b04007986 */ /* 0x0003e8000c10190a */
[----:B------:R-:W2:Y:S04]  /*01e0*/  LDG.E R0, desc[UR10][R6.64+-0x8] ;  /* 0xfffff80a06007981 */ /* 0x000ea8000c1e1900 */
[----:B------:R-:W2:Y:S02]  /*01f0*/  LDG.E R13, desc[UR10][R2.64+-0x8] ;  /* 0xfffff80a020d7981 */ /* 0x000ea4000c1e1900 */
[----:B--2---:R-:W-:-:S05]  /*0200*/  FADD R13, R0, R13 ;  /* 0x0000000d000d7221 */ /* 0x004fca0000000000 */
[----:B------:R2:W-:Y:S04]  /*0210*/  STG.E desc[UR10][R4.64+-0x8], R13 ;  /* 0xfffff80d04007986 */ /* 0x0005e8000c10190a */
[----:B------:R-:W3:Y:S04]  /*0220*/  LDG.E R0, desc[UR10][R6.64+-0x4] ;  /* 0xfffffc0a06007981 */ /* 0x000ee8000c1e1900 */
[----:B------:R-:W3:Y:S02]  /*0230*/  LDG.E R15, desc[UR10][R2.64+-0x4] ;  /* 0xfffffc0a020f7981 */ /* 0x000ee4000c1e1900 */
[----:B---3--:R-:W-:-:S05]  /*0240*/  FADD R15, R0, R15 ;  /* 0x0000000f000f7221 */ /* 0x008fca0000000000 */
[----:B------:R3:W-:Y:S04]  /*0250*/  STG.E desc[UR10][R4.64+-0x4], R15 ;  /* 0xfffffc0f04007986 */ /* 0x0007e8000c10190a */
[----:B------:R-:W4:Y:S04]  /*0260*/  LDG.E R0, desc[UR10][R6.64] ;  /* 0x0000000a06007981 */ /* 0x000f28000c1e1900 */
[----:B0-----:R-:W4:Y:S02]  /*0270*/  LDG.E R9, desc[UR10][R2.64] ;  /* 0x0000000a02097981 */ /* 0x001f24000c1e1900 */
[----:B----4-:R-:W-:-:S05]  /*0280*/  FADD R9, R0, R9 ;  /* 0x0000000900097221 */ /* 0x010fca0000000000 */
[----:B------:R0:W-:Y:S04]  /*0290*/  STG.E desc[UR10][R4.64], R9 ;  /* 0x0000000904007986 */ /* 0x0001e8000c10190a */
[----:B------:R-:W4:Y:S04]  /*02a0*/  LDG.E R0, desc[UR10][R6.64+0x4] ;  /* 0x0000040a06007981 */ /* 0x000f28000c1e1900 */
[----:B-1----:R-:W4:Y:S02]  /*02b0*/  LDG.E R11, desc[UR10][R2.64+0x4] ;  /* 0x0000040a020b7981 */ /* 0x002f24000c1e1900 */
[----:B----4-:R-:W-:-:S05]  /*02c0*/  FADD R11, R0, R11 ;  /* 0x0000000b000b7221 */ /* 0x010fca0000000000 */
[----:B------:R1:W-:Y:S04]  /*02d0*/  STG.E desc[UR10][R4.64+0x4], R11 ;  /* 0x0000040b04007986 */ /* 0x0003e8000c10190a */
[----:B------:R-:W4:Y:S04]  /*02e0*/  LDG.E R0, desc[UR10][R6.64+0x8] ;  /* 0x0000080a06007981 */ /* 0x000f28000c1e1900 */
[----:B--2---:R-:W4:Y:S02]  /*02f0*/  LDG.E R13, desc[UR10][R2.64+0x8] ;  /* 0x0000080a020d7981 */ /* 0x004f24000c1e1900 */
[----:B----4-:R-:W-:-:S05]  /*0300*/  FADD R13, R0, R13 ;  /* 0x0000000d000d7221 */ /* 0x010fca0000000000 */
[----:B------:R2:W-:Y:S04]  /*0310*/  STG.E desc[UR10][R4.64+0x8], R13 ;  /* 0x0000080d04007986 */ /* 0x0005e8000c10190a */
[----:B------:R-:W4:Y:S04]  /*0320*/  LDG.E R0, desc[UR10][R6.64+0xc] ;  /* 0x00000c0a06007981 */ /* 0x000f28000c1e1900 */
[----:B---3--:R-:W4:Y:S02]  /*0330*/  LDG.E R15, desc[UR10][R2.64+0xc] ;  /* 0x00000c0a020f7981 */ /* 0x008f24000c1e1900 */
[----:B----4-:R-:W-:-:S05]  /*0340*/  FADD R15, R0, R15 ;  /* 0x0000000f000f7221 */ /* 0x010fca0000000000 */
        /* <DEDUP_REMOVED lines=126> */
[----:B---3--:R-:W4:Y:S01]  /*0b30*/  LDG.E R15, desc[UR10][R2.64+0x8c] ;  /* 0x00008c0a020f7981 */ /* 0x008f22000c1e1900 */
[----:B------:R-:W-:Y:S01]  /*0b40*/  UIADD3 UR4, UPT, UPT, UR4, 0x28, URZ ;  /* 0x0000002804047890 */ /* 0x000fe2000fffe0ff */
[----:B0-----:R-:W-:-:S02]  /*0b50*/  IADD3 R9, P0, PT, R6, 0xa0, RZ ;  /* 0x000000a006097810 */ /* 0x001fc40007f1e0ff */
[----:B------:R-:W-:Y:S01]  /*0b60*/  IADD3 R8, P2, PT, R4, 0xa0, RZ ;  /* 0x000000a004087810 */ /* 0x000fe20007f5e0ff */
[----:B------:R-:W-:Y:S01]  /*0b70*/  UISETP.NE.AND UP0, UPT, UR4, 0x3e8, UPT ;  /* 0x000003e80400788c */ /* 0x000fe2000bf05270 */
[----:B------:R-:W-:Y:S02]  /*0b80*/  IADD3.X R10, PT, PT, RZ, R7, RZ, P0, !PT ;  /* 0x00000007ff0a7210 */ /* 0x000fe400007fe4ff */
[----:B-1----:R-:W-:Y:S01]  /*0b90*/  IADD3.X R11, PT, PT, RZ, R5, RZ, P2, !PT ;  /* 0x00000005ff0b7210 */ /* 0x002fe200017fe4ff */
[----:B----4-:R-:W-:Y:S01]  /*0ba0*/  FADD R15, R0, R15 ;  /* 0x0000000f000f7221 */ /* 0x010fe20000000000 */
[----:B------:R-:W-:-:S04]  /*0bb0*/  IADD3 R0, P1, PT, R2, 0xa0, RZ ;  /* 0x000000a002007810 */ /* 0x000fc80007f3e0ff */
[----:B------:R2:W-:Y:S01]  /*0bc0*/  STG.E desc[UR10][R4.64+0x8c], R15 ;  /* 0x00008c0f04007986 */ /* 0x0005e2000c10190a */
[----:B------:R-:W-:Y:S01]  /*0bd0*/  IADD3.X R3, PT, PT, RZ, R3, RZ, P1, !PT ;  /* 0x00000003ff037210 */ /* 0x000fe20000ffe4ff */
[----:B------:R-:W-:Y:S07]  /*0be0*/  BRA.U UP0, `(.L_x_0) ;  /* 0xfffffff500487547 */ /* 0x000fee000b83ffff */
[----:B------:R-:W-:Y:S05]  /*0bf0*/  EXIT ;  /* 0x000000000000794d */ /* 0x000fea0003800000 */
.L_x_1:
[----:B------:R-:W-:-:S00]  /*0c00*/  BRA `(.L_x_1) ;  /* 0xfffffffc00fc7947 */ /* 0x000fc0000383ffff */
[----:B------:R-:W-:-:S00]  /*0c10*/  NOP ;  /* 0x0000000000007918 */ /* 0x000fc00000000000 */
        /* <DEDUP_REMOVED lines=14> */
.L_x_2:


//--------------------- .nv.shared.reserved.0     --------------------------
	.section	.nv.shared.reserved.0,"aw",@nobits
	.weak		__nv_reservedSMEM_offset_0_alias
	.size		__nv_reservedSMEM_offset_0_alias, 0, 64
	.other		__nv_reservedSMEM_offset_0_alias,@"STO_CUDA_RESERVED_SHARED STV_DEFAULT"
__nv_reservedSMEM_offset_0_alias:
	.zero		0
	.zero		64


//--------------------- .nv.constant0._Z10testKernelPfS_S_i --------------------------
	.section	.nv.constant0._Z10testKernelPfS_S_i,"a",@progbits
	.sectionflags	@""
	.align	4
.nv.constant0._Z10testKernelPfS_S_i:
	.zero		924


//--------------------- SYMBOLS --------------------------

	.type		.nv.reservedSmem.offset0,@object
	.size		.nv.reservedSmem.offset0,0x4
